//
// Generated by NVIDIA NVVM Compiler
//
// Compiler Build ID: CL-36424714
// Cuda compilation tools, release 13.0, V13.0.88
// Based on NVVM 20.0.0
//

.version 9.0
.target sm_100
.address_size 64

	// .globl	_Z13processMatrixPiS_ii

.visible .entry _Z13processMatrixPiS_ii(
	.param .u64 .ptr .align 1 _Z13processMatrixPiS_ii_param_0,
	.param .u64 .ptr .align 1 _Z13processMatrixPiS_ii_param_1,
	.param .u32 _Z13processMatrixPiS_ii_param_2,
	.param .u32 _Z13processMatrixPiS_ii_param_3
)
{
	.reg .pred 	%p<11>;
	.reg .b32 	%r<15>;
	.reg .b64 	%rd<8>;

	ld.param.u64 	%rd1, [_Z13processMatrixPiS_ii_param_0];
	ld.param.u64 	%rd2, [_Z13processMatrixPiS_ii_param_1];
	ld.param.u32 	%r4, [_Z13processMatrixPiS_ii_param_2];
	ld.param.u32 	%r5, [_Z13processMatrixPiS_ii_param_3];
	mov.u32 	%r6, %ctaid.y;
	mov.u32 	%r7, %ntid.y;
	mov.u32 	%r8, %tid.y;
	mad.lo.s32 	%r1, %r6, %r7, %r8;
	mov.u32 	%r9, %ctaid.x;
	mov.u32 	%r10, %ntid.x;
	mov.u32 	%r11, %tid.x;
	mad.lo.s32 	%r2, %r9, %r10, %r11;
	setp.ge.s32 	%p1, %r1, %r4;
	setp.ge.s32 	%p2, %r2, %r5;
	or.pred  	%p3, %p1, %p2;
	@%p3 bra 	$L__BB0_3;
	mad.lo.s32 	%r3, %r5, %r1, %r2;
	setp.ne.s32 	%p4, %r1, 0;
	add.s32 	%r12, %r4, -1;
	setp.lt.u32 	%p5, %r1, %r12;
	and.pred  	%p6, %p4, %p5;
	setp.gt.s32 	%p7, %r2, 0;
	and.pred  	%p8, %p7, %p6;
	add.s32 	%r13, %r5, -1;
	setp.lt.s32 	%p9, %r2, %r13;
	and.pred  	%p10, %p8, %p9;
	@%p10 bra 	$L__BB0_3;
	cvta.to.global.u64 	%rd3, %rd1;
	mul.wide.s32 	%rd4, %r3, 4;
	add.s64 	%rd5, %rd3, %rd4;
	ld.global.u32 	%r14, [%rd5];
	cvta.to.global.u64 	%rd6, %rd2;
	add.s64 	%rd7, %rd6, %rd4;
	st.global.u32 	[%rd7], %r14;
$L__BB0_3:
	ret;

}


// ===== COMPILED SASS (sm_100) =====

	.target	sm_100

	.elftype	@"ET_EXEC"


//--------------------- .note.nv.tkinfo           --------------------------
	.section	.note.nv.tkinfo,"",@"SHT_NOTE"
	.sectionflags	@"SHF_NOTE_NV_TKINFO"
	.tkinfo
        /*0018*/ 	.word	0x00000002
        /*0030*/ 	.string	""
        /*0030*/ 	.string	"ptxas"
        /*0030*/ 	.string	"Cuda compilation tools, release 13.0, V13.0.88"
        /*0030*/ 	.string	"Build cuda_13.0.r13.0/compiler.36424714_0"
        /*0030*/ 	.string	"-arch sm_100 -m 64 "



//--------------------- .note.nv.cuinfo           --------------------------
	.section	.note.nv.cuinfo,"",@"SHT_NOTE"
	.sectionflags	@"SHF_NOTE_NV_CUINFO"
        /*0018*/ 	.short	0x0002
        /*001a*/ 	.short	0x0064
        /*001c*/ 	.short	0x0082
	.zero		2


//--------------------- .nv.info                  --------------------------
	.section	.nv.info,"",@"SHT_CUDA_INFO"
	.align	4


	//----- nvinfo : EIATTR_REGCOUNT
	.align		4
        /*0000*/ 	.byte	0x04, 0x2f
        /*0002*/ 	.short	(.L_1 - .L_0)
	.align		4
.L_0:
        /*0004*/ 	.word	index@(_Z13processMatrixPiS_ii)
        /*0008*/ 	.word	0x0000000a


	//----- nvinfo : EIATTR_FRAME_SIZE
	.align		4
.L_1:
        /*000c*/ 	.byte	0x04, 0x11
        /*000e*/ 	.short	(.L_3 - .L_2)
	.align		4
.L_2:
        /*0010*/ 	.word	index@(_Z13processMatrixPiS_ii)
        /*0014*/ 	.word	0x00000000


	//----- nvinfo : EIATTR_MIN_STACK_SIZE
	.align		4
.L_3:
        /*0018*/ 	.byte	0x04, 0x12
        /*001a*/ 	.short	(.L_5 - .L_4)
	.align		4
.L_4:
        /*001c*/ 	.word	index@(_Z13processMatrixPiS_ii)
        /*0020*/ 	.word	0x00000000
.L_5:


//--------------------- .nv.compat                --------------------------
	.section	.nv.compat,"",@"SHT_CUDA_COMPAT_INFO"
	.align	4
        /*0000*/ 	.byte	0x02, 0x09, 0x00, 0x00, 0x02, 0x02, 0x01, 0x00, 0x02, 0x05, 0x05, 0x00, 0x03, 0x07, 0x01, 0x01
        /*0010*/ 	.byte	0x02, 0x03, 0x00, 0x00, 0x02, 0x06, 0x01, 0x00, 0x04, 0x0b, 0x08, 0x00, 0x09, 0x00, 0x00, 0x00
        /*0020*/ 	.byte	0x00, 0x00, 0x00, 0x00


//--------------------- .nv.info._Z13processMatrixPiS_ii --------------------------
	.section	.nv.info._Z13processMatrixPiS_ii,"",@"SHT_CUDA_INFO"
	.sectionflags	@""
	.align	4


	//----- nvinfo : EIATTR_CUDA_API_VERSION
	.align		4
        /*0000*/ 	.byte	0x04, 0x37
        /*0002*/ 	.short	(.L_7 - .L_6)
.L_6:
        /*0004*/ 	.word	0x00000082


	//----- nvinfo : EIATTR_KPARAM_INFO
	.align		4
.L_7:
        /*0008*/ 	.byte	0x04, 0x17
        /*000a*/ 	.short	(.L_9 - .L_8)
.L_8:
        /*000c*/ 	.word	0x00000000
        /*0010*/ 	.short	0x0003
        /*0012*/ 	.short	0x0014
        /*0014*/ 	.byte	0x00, 0xf0, 0x11, 0x00


	//----- nvinfo : EIATTR_KPARAM_INFO
	.align		4
.L_9:
        /*0018*/ 	.byte	0x04, 0x17
        /*001a*/ 	.short	(.L_11 - .L_10)
.L_10:
        /*001c*/ 	.word	0x00000000
        /*0020*/ 	.short	0x0002
        /*0022*/ 	.short	0x0010
        /*0024*/ 	.byte	0x00, 0xf0, 0x11, 0x00


	//----- nvinfo : EIATTR_KPARAM_INFO
	.align		4
.L_11:
        /*0028*/ 	.byte	0x04, 0x17
        /*002a*/ 	.short	(.L_13 - .L_12)
.L_12:
        /*002c*/ 	.word	0x00000000
        /*0030*/ 	.short	0x0001
        /*0032*/ 	.short	0x0008
        /*0034*/ 	.byte	0x00, 0xf5, 0x21, 0x00


	//----- nvinfo : EIATTR_KPARAM_INFO
	.align		4
.L_13:
        /*0038*/ 	.byte	0x04, 0x17
        /*003a*/ 	.short	(.L_15 - .L_14)
.L_14:
        /*003c*/ 	.word	0x00000000
        /*0040*/ 	.short	0x0000
        /*0042*/ 	.short	0x0000
        /*0044*/ 	.byte	0x00, 0xf5, 0x21, 0x00


	//----- nvinfo : EIATTR_SPARSE_MMA_MASK
	.align		4
.L_15:
        /*0048*/ 	.byte	0x03, 0x50
        /*004a*/ 	.short	0x0000


	//----- nvinfo : EIATTR_MAXREG_COUNT
	.align		4
        /*004c*/ 	.byte	0x03, 0x1b
        /*004e*/ 	.short	0x00ff


	//----- nvinfo : EIATTR_MERCURY_ISA_VERSION
	.align		4
        /*0050*/ 	.byte	0x03, 0x5f
        /*0052*/ 	.short	0x0101


	//----- nvinfo : EIATTR_VRC_CTA_INIT_COUNT
	.align		4
        /*0054*/ 	.byte	0x02, 0x4a
	.zero		1
	.zero		1


	//----- nvinfo : EIATTR_EXIT_INSTR_OFFSETS
	.align		4
        /*0058*/ 	.byte	0x04, 0x1c
        /*005a*/ 	.short	(.L_17 - .L_16)


	//   ....[0]....
.L_16:
        /*005c*/ 	.word	0x000000c0


	//   ....[1]....
        /*0060*/ 	.word	0x00000150


	//   ....[2]....
        /*0064*/ 	.word	0x000001c0


	//----- nvinfo : EIATTR_CBANK_PARAM_SIZE
	.align		4
.L_17:
        /*0068*/ 	.byte	0x03, 0x19
        /*006a*/ 	.short	0x0018


	//----- nvinfo : EIATTR_PARAM_CBANK
	.align		4
        /*006c*/ 	.byte	0x04, 0x0a
        /*006e*/ 	.short	(.L_19 - .L_18)
	.align		4
.L_18:
        /*0070*/ 	.word	index@(.nv.constant0._Z13processMatrixPiS_ii)
        /*0074*/ 	.short	0x0380
        /*0076*/ 	.short	0x0018


	//----- nvinfo : EIATTR_SW_WAR
	.align		4
.L_19:
        /*0078*/ 	.byte	0x04, 0x36
        /*007a*/ 	.short	(.L_21 - .L_20)
.L_20:
        /*007c*/ 	.word	0x00000008
.L_21:


//--------------------- .nv.callgraph             --------------------------
	.section	.nv.callgraph,"",@"SHT_CUDA_CALLGRAPH"
	.align	4
	.sectionentsize	8
	.align		4
        /*0000*/ 	.word	0x00000000
	.align		4
        /*0004*/ 	.word	0xffffffff
	.align		4
        /*0008*/ 	.word	0x00000000
	.align		4
        /*000c*/ 	.word	0xfffffffe
	.align		4
        /*0010*/ 	.word	0x00000000
	.align		4
        /*0014*/ 	.word	0xfffffffd
	.align		4
        /*0018*/ 	.word	0x00000000
	.align		4
        /*001c*/ 	.word	0xfffffffc


//--------------------- .text._Z13processMatrixPiS_ii --------------------------
	.section	.text._Z13processMatrixPiS_ii,"ax",@progbits
	.align	128
        .global         _Z13processMatrixPiS_ii
        .type           _Z13processMatrixPiS_ii,@function
        .size           _Z13processMatrixPiS_ii,(.L_x_1 - _Z13processMatrixPiS_ii)
        .other          _Z13processMatrixPiS_ii,@"STO_CUDA_ENTRY STV_DEFAULT"
_Z13processMatrixPiS_ii:
.text._Z13processMatrixPiS_ii:
[----:B------:R-:W-:Y:S01]  /*0000*/  LDC R1, c[0x0][0x37c] ;  /* 0x0000df00ff017b82 */ /* 0x000fe20000000800 */
[----:B------:R-:W0:Y:S07]  /*0010*/  S2R R2, SR_TID.X ;  /* 0x0000000000027919 */ /* 0x000e2e0000002100 */
[----:B------:R-:W1:Y:S01]  /*0020*/  LDC R0, c[0x0][0x364] ;  /* 0x0000d900ff007b82 */ /* 0x000e620000000800 */
[----:B------:R-:W2:Y:S01]  /*0030*/  LDCU.64 UR6, c[0x0][0x390] ;  /* 0x00007200ff0677ac */ /* 0x000ea20008000a00 */
[----:B------:R-:W1:Y:S06]  /*0040*/  S2R R5, SR_TID.Y ;  /* 0x0000000000057919 */ /* 0x000e6c0000002200 */
[----:B------:R-:W0:Y:S08]  /*0050*/  S2UR UR5, SR_CTAID.X ;  /* 0x00000000000579c3 */ /* 0x000e300000002500 */
[----:B------:R-:W0:Y:S08]  /*0060*/  LDC R3, c[0x0][0x360] ;  /* 0x0000d800ff037b82 */ /* 0x000e300000000800 */
[----:B------:R-:W1:Y:S01]  /*0070*/  S2UR UR4, SR_CTAID.Y ;  /* 0x00000000000479c3 */ /* 0x000e620000002600 */
[----:B0-----:R-:W-:-:S05]  /*0080*/  IMAD R3, R3, UR5, R2 ;  /* 0x0000000503037c24 */ /* 0x001fca000f8e0202 */
[----:B--2---:R-:W-:Y:S01]  /*0090*/  ISETP.GE.AND P0, PT, R3, UR7, PT ;  /* 0x0000000703007c0c */ /* 0x004fe2000bf06270 */
[----:B-1----:R-:W-:-:S05]  /*00a0*/  IMAD R0, R0, UR4, R5 ;  /* 0x0000000400007c24 */ /* 0x002fca000f8e0205 */
[----:B------:R-:W-:-:S13]  /*00b0*/  ISETP.GE.OR P0, PT, R0, UR6, P0 ;  /* 0x0000000600007c0c */ /* 0x000fda0008706670 */
[----:B------:R-:W-:Y:S05]  /*00c0*/  @P0 EXIT ;  /* 0x000000000000094d */ /* 0x000fea0003800000 */
[----:B------:R-:W-:Y:S01]  /*00d0*/  UIADD3 UR4, UPT, UPT, UR6, -0x1, URZ ;  /* 0xffffffff06047890 */ /* 0x000fe2000fffe0ff */
[----:B------:R-:W-:-:S05]  /*00e0*/  IMAD R7, R0, UR7, R3 ;  /* 0x0000000700077c24 */ /* 0x000fca000f8e0203 */
[----:B------:R-:W-:Y:S01]  /*00f0*/  ISETP.GE.U32.AND P0, PT, R0, UR4, PT ;  /* 0x0000000400007c0c */ /* 0x000fe2000bf06070 */
[----:B------:R-:W-:-:S03]  /*0100*/  UIADD3 UR4, UPT, UPT, UR7, -0x1, URZ ;  /* 0xffffffff07047890 */ /* 0x000fc6000fffe0ff */
[----:B------:R-:W-:-:S03]  /*0110*/  ISETP.NE.AND P0, PT, R0, RZ, !P0 ;  /* 0x000000ff0000720c */ /* 0x000fc60004705270 */
[C---:B------:R-:W-:Y:S02]  /*0120*/  ISETP.LT.AND P1, PT, R3.reuse, UR4, PT ;  /* 0x0000000403007c0c */ /* 0x040fe4000bf21270 */
[----:B------:R-:W-:-:S03]  /*0130*/  ISETP.GT.AND P0, PT, R3, RZ, P0 ;  /* 0x000000ff0300720c */ /* 0x000fc60000704270 */
[----:B------:R-:W0:Y:S10]  /*0140*/  LDCU.64 UR4, c[0x0][0x358] ;  /* 0x00006b00ff0477ac */ /* 0x000e340008000a00 */
[----:B0-----:R-:W-:Y:S05]  /*0150*/  @P0 EXIT P1 ;  /* 0x000000000000094d */ /* 0x001fea0000800000 */
[----:B------:R-:W0:Y:S08]  /*0160*/  LDC.64 R2, c[0x0][0x380] ;  /* 0x0000e000ff027b82 */ /* 0x000e300000000a00 */
[----:B------:R-:W1:Y:S01]  /*0170*/  LDC.64 R4, c[0x0][0x388] ;  /* 0x0000e200ff047b82 */ /* 0x000e620000000a00 */
[----:B0-----:R-:W-:-:S06]  /*0180*/  IMAD.WIDE R2, R7, 0x4, R2 ;  /* 0x0000000407027825 */ /* 0x001fcc00078e0202 */
[----:B------:R-:W2:Y:S01]  /*0190*/  LDG.E R3, desc[UR4][R2.64] ;  /* 0x0000000402037981 */ /* 0x000ea2000c1e1900 */
[----:B-1----:R-:W-:-:S05]  /*01a0*/  IMAD.WIDE R4, R7, 0x4, R4 ;  /* 0x0000000407047825 */ /* 0x002fca00078e0204 */
[----:B--2---:R-:W-:Y:S01]  /*01b0*/  STG.E desc[UR4][R4.64], R3 ;  /* 0x0000000304007986 */ /* 0x004fe2000c101904 */
[----:B------:R-:W-:Y:S05]  /*01c0*/  EXIT ;  /* 0x000000000000794d */ /* 0x000fea0003800000 */
.L_x_0:
[----:B------:R-:W-:-:S00]  /*01d0*/  BRA `(.L_x_0) ;  /* 0xfffffffc00fc7947 */ /* 0x000fc0000383ffff */
[----:B------:R-:W-:-:S00]  /*01e0*/  NOP ;  /* 0x0000000000007918 */ /* 0x000fc00000000000 */
        /* <DEDUP_REMOVED lines=9> */
.L_x_1:


//--------------------- .nv.shared.reserved.0     --------------------------
	.section	.nv.shared.reserved.0,"aw",@nobits
	.weak		__nv_reservedSMEM_offset_0_alias
	.size		__nv_reservedSMEM_offset_0_alias, 0, 64
	.other		__nv_reservedSMEM_offset_0_alias,@"STO_CUDA_RESERVED_SHARED STV_DEFAULT"
__nv_reservedSMEM_offset_0_alias:
	.zero		0
	.zero		64


//--------------------- .nv.constant0._Z13processMatrixPiS_ii --------------------------
	.section	.nv.constant0._Z13processMatrixPiS_ii,"a",@progbits
	.sectionflags	@""
	.align	4
.nv.constant0._Z13processMatrixPiS_ii:
	.zero		920


//--------------------- SYMBOLS --------------------------

	.type		.nv.reservedSmem.offset0,@object
	.size		.nv.reservedSmem.offset0,0x4
